//
// Generated by NVIDIA NVVM Compiler
//
// Compiler Build ID: CL-36424714
// Cuda compilation tools, release 13.0, V13.0.88
// Based on NVVM 20.0.0
//

.version 9.0
.target sm_100
.address_size 64

	// .globl	_Z6kernalPbS_ii

.visible .entry _Z6kernalPbS_ii(
	.param .u64 .ptr .align 1 _Z6kernalPbS_ii_param_0,
	.param .u64 .ptr .align 1 _Z6kernalPbS_ii_param_1,
	.param .u32 _Z6kernalPbS_ii_param_2,
	.param .u32 _Z6kernalPbS_ii_param_3
)
{
	.reg .pred 	%p<23>;
	.reg .b16 	%rs<13>;
	.reg .b32 	%r<53>;
	.reg .b64 	%rd<29>;

	ld.param.u64 	%rd2, [_Z6kernalPbS_ii_param_0];
	ld.param.u64 	%rd3, [_Z6kernalPbS_ii_param_1];
	ld.param.u32 	%r5, [_Z6kernalPbS_ii_param_2];
	ld.param.u32 	%r6, [_Z6kernalPbS_ii_param_3];
	cvta.to.global.u64 	%rd1, %rd3;
	mov.u32 	%r7, %tid.y;
	mov.u32 	%r8, %ctaid.y;
	mov.u32 	%r9, %ntid.y;
	mad.lo.s32 	%r1, %r8, %r9, %r7;
	mov.u32 	%r10, %tid.x;
	mov.u32 	%r11, %ctaid.x;
	mov.u32 	%r12, %ntid.x;
	mad.lo.s32 	%r2, %r11, %r12, %r10;
	setp.ge.s32 	%p1, %r1, %r6;
	@%p1 bra 	$L__BB0_8;
	setp.lt.s32 	%p2, %r2, 0;
	setp.ge.s32 	%p3, %r2, %r5;
	or.pred  	%p4, %p2, %p3;
	@%p4 bra 	$L__BB0_8;
	cvta.to.global.u64 	%rd4, %rd2;
	add.s32 	%r13, %r5, -1;
	add.s32 	%r14, %r6, -1;
	add.s32 	%r15, %r1, -1;
	setp.eq.s32 	%p5, %r1, 0;
	setp.gt.u32 	%p6, %r1, %r6;
	selp.b32 	%r16, 0, %r15, %p6;
	selp.b32 	%r17, %r14, %r16, %p5;
	setp.eq.s32 	%p7, %r2, 0;
	mul.lo.s32 	%r18, %r17, %r5;
	add.s32 	%r19, %r2, -1;
	selp.b32 	%r20, %r13, %r19, %p7;
	add.s32 	%r21, %r20, %r18;
	cvt.s64.s32 	%rd5, %r21;
	add.s64 	%rd6, %rd4, %rd5;
	ld.global.u8 	%rs2, [%rd6];
	setp.ne.s16 	%p8, %rs2, 0;
	selp.u32 	%r22, 1, 0, %p8;
	selp.b32 	%r23, %r13, %r2, %p7;
	add.s32 	%r24, %r23, %r18;
	cvt.s64.s32 	%rd7, %r24;
	add.s64 	%rd8, %rd4, %rd7;
	ld.global.u8 	%rs3, [%rd8];
	setp.ne.s16 	%p9, %rs3, 0;
	selp.u32 	%r25, 1, 0, %p9;
	add.s32 	%r26, %r22, %r25;
	add.s32 	%r27, %r2, 1;
	selp.b32 	%r28, %r13, %r27, %p7;
	add.s32 	%r29, %r28, %r18;
	cvt.s64.s32 	%rd9, %r29;
	add.s64 	%rd10, %rd4, %rd9;
	ld.global.u8 	%rs4, [%rd10];
	setp.ne.s16 	%p10, %rs4, 0;
	selp.u32 	%r30, 1, 0, %p10;
	add.s32 	%r31, %r26, %r30;
	mul.lo.s32 	%r32, %r1, %r5;
	cvt.s64.s32 	%rd11, %r32;
	cvt.u64.u32 	%rd12, %r2;
	add.s64 	%rd13, %rd12, %rd11;
	add.s64 	%rd14, %rd4, %rd13;
	ld.global.u8 	%rs5, [%rd14+-1];
	setp.ne.s16 	%p11, %rs5, 0;
	selp.u32 	%r33, 1, 0, %p11;
	add.s32 	%r34, %r31, %r33;
	ld.global.u8 	%rs6, [%rd14+1];
	setp.ne.s16 	%p12, %rs6, 0;
	selp.u32 	%r35, 1, 0, %p12;
	add.s32 	%r36, %r34, %r35;
	add.s32 	%r37, %r1, 1;
	setp.lt.u32 	%p13, %r37, %r6;
	selp.b32 	%r38, %r37, 0, %p13;
	setp.lt.s32 	%p14, %r27, %r5;
	mul.lo.s32 	%r39, %r38, %r5;
	selp.b32 	%r40, %r19, 0, %p14;
	add.s32 	%r41, %r40, %r39;
	cvt.s64.s32 	%rd15, %r41;
	add.s64 	%rd16, %rd4, %rd15;
	ld.global.u8 	%rs7, [%rd16];
	setp.ne.s16 	%p15, %rs7, 0;
	selp.u32 	%r42, 1, 0, %p15;
	add.s32 	%r43, %r36, %r42;
	selp.b32 	%r44, %r2, 0, %p14;
	add.s32 	%r45, %r44, %r39;
	cvt.s64.s32 	%rd17, %r45;
	add.s64 	%rd18, %rd4, %rd17;
	ld.global.u8 	%rs8, [%rd18];
	setp.ne.s16 	%p16, %rs8, 0;
	selp.u32 	%r46, 1, 0, %p16;
	add.s32 	%r47, %r43, %r46;
	selp.b32 	%r48, %r27, 0, %p14;
	add.s32 	%r49, %r48, %r39;
	cvt.s64.s32 	%rd19, %r49;
	add.s64 	%rd20, %rd4, %rd19;
	ld.global.u8 	%rs9, [%rd20];
	setp.ne.s16 	%p17, %rs9, 0;
	selp.u32 	%r50, 1, 0, %p17;
	add.s32 	%r51, %r47, %r50;
	add.s32 	%r4, %r32, %r2;
	cvt.s64.s32 	%rd21, %r4;
	add.s64 	%rd22, %rd4, %rd21;
	ld.global.u8 	%rs1, [%rd22];
	setp.ne.s16 	%p18, %rs1, 0;
	setp.ne.s32 	%p19, %r51, 3;
	or.pred  	%p20, %p18, %p19;
	@%p20 bra 	$L__BB0_4;
	add.s64 	%rd28, %rd1, %rd21;
	mov.b16 	%rs12, 1;
	st.global.u8 	[%rd28], %rs12;
	bra.uni 	$L__BB0_8;
$L__BB0_4:
	setp.eq.s16 	%p21, %rs1, 0;
	@%p21 bra 	$L__BB0_8;
	add.s32 	%r52, %r51, -4;
	setp.gt.u32 	%p22, %r52, -3;
	@%p22 bra 	$L__BB0_7;
	add.s64 	%rd26, %rd1, %rd21;
	mov.b16 	%rs11, 0;
	st.global.u8 	[%rd26], %rs11;
	bra.uni 	$L__BB0_8;
$L__BB0_7:
	add.s64 	%rd24, %rd1, %rd21;
	mov.b16 	%rs10, 1;
	st.global.u8 	[%rd24], %rs10;
$L__BB0_8:
	ret;

}
	// .globl	_Z6renderPbPhii
.visible .entry _Z6renderPbPhii(
	.param .u64 .ptr .align 1 _Z6renderPbPhii_param_0,
	.param .u64 .ptr .align 1 _Z6renderPbPhii_param_1,
	.param .u32 _Z6renderPbPhii_param_2,
	.param .u32 _Z6renderPbPhii_param_3
)
{
	.reg .pred 	%p<6>;
	.reg .b16 	%rs<4>;
	.reg .b32 	%r<18>;
	.reg .b64 	%rd<19>;

	ld.param.u64 	%rd2, [_Z6renderPbPhii_param_0];
	ld.param.u64 	%rd3, [_Z6renderPbPhii_param_1];
	ld.param.u32 	%r6, [_Z6renderPbPhii_param_2];
	ld.param.u32 	%r7, [_Z6renderPbPhii_param_3];
	cvta.to.global.u64 	%rd1, %rd3;
	mov.u32 	%r8, %tid.y;
	mov.u32 	%r9, %ctaid.y;
	mov.u32 	%r10, %ntid.y;
	mad.lo.s32 	%r1, %r9, %r10, %r8;
	mov.u32 	%r11, %tid.x;
	mov.u32 	%r12, %ctaid.x;
	mov.u32 	%r13, %ntid.x;
	mad.lo.s32 	%r2, %r12, %r13, %r11;
	setp.ge.s32 	%p1, %r1, %r7;
	@%p1 bra 	$L__BB1_5;
	setp.lt.s32 	%p2, %r2, 0;
	setp.ge.s32 	%p3, %r2, %r6;
	or.pred  	%p4, %p2, %p3;
	@%p4 bra 	$L__BB1_5;
	mul.lo.s32 	%r3, %r7, %r6;
	shl.b32 	%r4, %r3, 1;
	mad.lo.s32 	%r5, %r6, %r1, %r2;
	cvt.s64.s32 	%rd4, %r5;
	cvta.to.global.u64 	%rd5, %rd2;
	add.s64 	%rd6, %rd5, %rd4;
	ld.global.u8 	%rs1, [%rd6];
	setp.eq.s16 	%p5, %rs1, 0;
	@%p5 bra 	$L__BB1_4;
	cvt.s64.s32 	%rd8, %r4;
	cvt.s64.s32 	%rd9, %r3;
	shl.b32 	%r14, %r1, 8;
	div.u32 	%r15, %r14, %r7;
	add.s64 	%rd10, %rd1, %rd4;
	st.global.u8 	[%rd10], %r15;
	shl.b32 	%r16, %r2, 8;
	div.s32 	%r17, %r16, %r6;
	add.s64 	%rd11, %rd10, %rd9;
	st.global.u8 	[%rd11], %r17;
	add.s64 	%rd12, %rd10, %rd8;
	mov.b16 	%rs2, 255;
	st.global.u8 	[%rd12], %rs2;
	bra.uni 	$L__BB1_5;
$L__BB1_4:
	cvt.s64.s32 	%rd14, %r4;
	cvt.s64.s32 	%rd15, %r3;
	add.s64 	%rd16, %rd1, %rd4;
	mov.b16 	%rs3, 0;
	st.global.u8 	[%rd16], %rs3;
	add.s64 	%rd17, %rd16, %rd15;
	st.global.u8 	[%rd17], %rs3;
	add.s64 	%rd18, %rd16, %rd14;
	st.global.u8 	[%rd18], %rs3;
$L__BB1_5:
	ret;

}


// ===== COMPILED SASS (sm_100) =====

	.target	sm_100

	.elftype	@"ET_EXEC"


//--------------------- .note.nv.tkinfo           --------------------------
	.section	.note.nv.tkinfo,"",@"SHT_NOTE"
	.sectionflags	@"SHF_NOTE_NV_TKINFO"
	.tkinfo
        /*0018*/ 	.word	0x00000002
        /*0030*/ 	.string	""
        /*0030*/ 	.string	"ptxas"
        /*0030*/ 	.string	"Cuda compilation tools, release 13.0, V13.0.88"
        /*0030*/ 	.string	"Build cuda_13.0.r13.0/compiler.36424714_0"
        /*0030*/ 	.string	"-arch sm_100 -m 64 "



//--------------------- .note.nv.cuinfo           --------------------------
	.section	.note.nv.cuinfo,"",@"SHT_NOTE"
	.sectionflags	@"SHF_NOTE_NV_CUINFO"
        /*0018*/ 	.short	0x0002
        /*001a*/ 	.short	0x0064
        /*001c*/ 	.short	0x0082
	.zero		2


//--------------------- .nv.info                  --------------------------
	.section	.nv.info,"",@"SHT_CUDA_INFO"
	.align	4


	//----- nvinfo : EIATTR_REGCOUNT
	.align		4
        /*0000*/ 	.byte	0x04, 0x2f
        /*0002*/ 	.short	(.L_1 - .L_0)
	.align		4
.L_0:
        /*0004*/ 	.word	index@(_Z6kernalPbS_ii)
        /*0008*/ 	.word	0x00000016


	//----- nvinfo : EIATTR_FRAME_SIZE
	.align		4
.L_1:
        /*000c*/ 	.byte	0x04, 0x11
        /*000e*/ 	.short	(.L_3 - .L_2)
	.align		4
.L_2:
        /*0010*/ 	.word	index@(_Z6kernalPbS_ii)
        /*0014*/ 	.word	0x00000000


	//----- nvinfo : EIATTR_REGCOUNT
	.align		4
.L_3:
        /*0018*/ 	.byte	0x04, 0x2f
        /*001a*/ 	.short	(.L_5 - .L_4)
	.align		4
.L_4:
        /*001c*/ 	.word	index@(_Z6renderPbPhii)
        /*0020*/ 	.word	0x00000013


	//----- nvinfo : EIATTR_FRAME_SIZE
	.align		4
.L_5:
        /*0024*/ 	.byte	0x04, 0x11
        /*0026*/ 	.short	(.L_7 - .L_6)
	.align		4
.L_6:
        /*0028*/ 	.word	index@(_Z6renderPbPhii)
        /*002c*/ 	.word	0x00000000


	//----- nvinfo : EIATTR_MIN_STACK_SIZE
	.align		4
.L_7:
        /*0030*/ 	.byte	0x04, 0x12
        /*0032*/ 	.short	(.L_9 - .L_8)
	.align		4
.L_8:
        /*0034*/ 	.word	index@(_Z6renderPbPhii)
        /*0038*/ 	.word	0x00000000


	//----- nvinfo : EIATTR_MIN_STACK_SIZE
	.align		4
.L_9:
        /*003c*/ 	.byte	0x04, 0x12
        /*003e*/ 	.short	(.L_11 - .L_10)
	.align		4
.L_10:
        /*0040*/ 	.word	index@(_Z6kernalPbS_ii)
        /*0044*/ 	.word	0x00000000
.L_11:


//--------------------- .nv.compat                --------------------------
	.section	.nv.compat,"",@"SHT_CUDA_COMPAT_INFO"
	.align	4
        /*0000*/ 	.byte	0x02, 0x09, 0x00, 0x00, 0x02, 0x02, 0x01, 0x00, 0x02, 0x05, 0x05, 0x00, 0x03, 0x07, 0x01, 0x01
        /*0010*/ 	.byte	0x02, 0x03, 0x00, 0x00, 0x02, 0x06, 0x01, 0x00, 0x04, 0x0b, 0x08, 0x00, 0x09, 0x00, 0x00, 0x00
        /*0020*/ 	.byte	0x00, 0x00, 0x00, 0x00


//--------------------- .nv.info._Z6renderPbPhii  --------------------------
	.section	.nv.info._Z6renderPbPhii,"",@"SHT_CUDA_INFO"
	.sectionflags	@""
	.align	4


	//----- nvinfo : EIATTR_CUDA_API_VERSION
	.align		4
        /*0000*/ 	.byte	0x04, 0x37
        /*0002*/ 	.short	(.L_13 - .L_12)
.L_12:
        /*0004*/ 	.word	0x00000082


	//----- nvinfo : EIATTR_KPARAM_INFO
	.align		4
.L_13:
        /*0008*/ 	.byte	0x04, 0x17
        /*000a*/ 	.short	(.L_15 - .L_14)
.L_14:
        /*000c*/ 	.word	0x00000000
        /*0010*/ 	.short	0x0003
        /*0012*/ 	.short	0x0014
        /*0014*/ 	.byte	0x00, 0xf0, 0x11, 0x00


	//----- nvinfo : EIATTR_KPARAM_INFO
	.align		4
.L_15:
        /*0018*/ 	.byte	0x04, 0x17
        /*001a*/ 	.short	(.L_17 - .L_16)
.L_16:
        /*001c*/ 	.word	0x00000000
        /*0020*/ 	.short	0x0002
        /*0022*/ 	.short	0x0010
        /*0024*/ 	.byte	0x00, 0xf0, 0x11, 0x00


	//----- nvinfo : EIATTR_KPARAM_INFO
	.align		4
.L_17:
        /*0028*/ 	.byte	0x04, 0x17
        /*002a*/ 	.short	(.L_19 - .L_18)
.L_18:
        /*002c*/ 	.word	0x00000000
        /*0030*/ 	.short	0x0001
        /*0032*/ 	.short	0x0008
        /*0034*/ 	.byte	0x00, 0xf5, 0x21, 0x00


	//----- nvinfo : EIATTR_KPARAM_INFO
	.align		4
.L_19:
        /*0038*/ 	.byte	0x04, 0x17
        /*003a*/ 	.short	(.L_21 - .L_20)
.L_20:
        /*003c*/ 	.word	0x00000000
        /*0040*/ 	.short	0x0000
        /*0042*/ 	.short	0x0000
        /*0044*/ 	.byte	0x00, 0xf5, 0x21, 0x00


	//----- nvinfo : EIATTR_SPARSE_MMA_MASK
	.align		4
.L_21:
        /*0048*/ 	.byte	0x03, 0x50
        /*004a*/ 	.short	0x0000


	//----- nvinfo : EIATTR_MAXREG_COUNT
	.align		4
        /*004c*/ 	.byte	0x03, 0x1b
        /*004e*/ 	.short	0x00ff


	//----- nvinfo : EIATTR_MERCURY_ISA_VERSION
	.align		4
        /*0050*/ 	.byte	0x03, 0x5f
        /*0052*/ 	.short	0x0101


	//----- nvinfo : EIATTR_VRC_CTA_INIT_COUNT
	.align		4
        /*0054*/ 	.byte	0x02, 0x4a
	.zero		1
	.zero		1


	//----- nvinfo : EIATTR_EXIT_INSTR_OFFSETS
	.align		4
        /*0058*/ 	.byte	0x04, 0x1c
        /*005a*/ 	.short	(.L_23 - .L_22)


	//   ....[0]....
.L_22:
        /*005c*/ 	.word	0x000000b0


	//   ....[1]....
        /*0060*/ 	.word	0x000000f0


	//   ....[2]....
        /*0064*/ 	.word	0x00000540


	//   ....[3]....
        /*0068*/ 	.word	0x000005f0


	//----- nvinfo : EIATTR_CRS_STACK_SIZE
	.align		4
.L_23:
        /*006c*/ 	.byte	0x04, 0x1e
        /*006e*/ 	.short	(.L_25 - .L_24)
.L_24:
        /*0070*/ 	.word	0x00000000


	//----- nvinfo : EIATTR_CBANK_PARAM_SIZE
	.align		4
.L_25:
        /*0074*/ 	.byte	0x03, 0x19
        /*0076*/ 	.short	0x0018


	//----- nvinfo : EIATTR_PARAM_CBANK
	.align		4
        /*0078*/ 	.byte	0x04, 0x0a
        /*007a*/ 	.short	(.L_27 - .L_26)
	.align		4
.L_26:
        /*007c*/ 	.word	index@(.nv.constant0._Z6renderPbPhii)
        /*0080*/ 	.short	0x0380
        /*0082*/ 	.short	0x0018


	//----- nvinfo : EIATTR_SW_WAR
	.align		4
.L_27:
        /*0084*/ 	.byte	0x04, 0x36
        /*0086*/ 	.short	(.L_29 - .L_28)
.L_28:
        /*0088*/ 	.word	0x00000008
.L_29:


//--------------------- .nv.info._Z6kernalPbS_ii  --------------------------
	.section	.nv.info._Z6kernalPbS_ii,"",@"SHT_CUDA_INFO"
	.sectionflags	@""
	.align	4


	//----- nvinfo : EIATTR_CUDA_API_VERSION
	.align		4
        /*0000*/ 	.byte	0x04, 0x37
        /*0002*/ 	.short	(.L_31 - .L_30)
.L_30:
        /*0004*/ 	.word	0x00000082


	//----- nvinfo : EIATTR_KPARAM_INFO
	.align		4
.L_31:
        /*0008*/ 	.byte	0x04, 0x17
        /*000a*/ 	.short	(.L_33 - .L_32)
.L_32:
        /*000c*/ 	.word	0x00000000
        /*0010*/ 	.short	0x0003
        /*0012*/ 	.short	0x0014
        /*0014*/ 	.byte	0x00, 0xf0, 0x11, 0x00


	//----- nvinfo : EIATTR_KPARAM_INFO
	.align		4
.L_33:
        /*0018*/ 	.byte	0x04, 0x17
        /*001a*/ 	.short	(.L_35 - .L_34)
.L_34:
        /*001c*/ 	.word	0x00000000
        /*0020*/ 	.short	0x0002
        /*0022*/ 	.short	0x0010
        /*0024*/ 	.byte	0x00, 0xf0, 0x11, 0x00


	//----- nvinfo : EIATTR_KPARAM_INFO
	.align		4
.L_35:
        /*0028*/ 	.byte	0x04, 0x17
        /*002a*/ 	.short	(.L_37 - .L_36)
.L_36:
        /*002c*/ 	.word	0x00000000
        /*0030*/ 	.short	0x0001
        /*0032*/ 	.short	0x0008
        /*0034*/ 	.byte	0x00, 0xf5, 0x21, 0x00


	//----- nvinfo : EIATTR_KPARAM_INFO
	.align		4
.L_37:
        /*0038*/ 	.byte	0x04, 0x17
        /*003a*/ 	.short	(.L_39 - .L_38)
.L_38:
        /*003c*/ 	.word	0x00000000
        /*0040*/ 	.short	0x0000
        /*0042*/ 	.short	0x0000
        /*0044*/ 	.byte	0x00, 0xf5, 0x21, 0x00


	//----- nvinfo : EIATTR_SPARSE_MMA_MASK
	.align		4
.L_39:
        /*0048*/ 	.byte	0x03, 0x50
        /*004a*/ 	.short	0x0000


	//----- nvinfo : EIATTR_MAXREG_COUNT
	.align		4
        /*004c*/ 	.byte	0x03, 0x1b
        /*004e*/ 	.short	0x00ff


	//----- nvinfo : EIATTR_MERCURY_ISA_VERSION
	.align		4
        /*0050*/ 	.byte	0x03, 0x5f
        /*0052*/ 	.short	0x0101


	//----- nvinfo : EIATTR_VRC_CTA_INIT_COUNT
	.align		4
        /*0054*/ 	.byte	0x02, 0x4a
	.zero		1
	.zero		1


	//----- nvinfo : EIATTR_EXIT_INSTR_OFFSETS
	.align		4
        /*0058*/ 	.byte	0x04, 0x1c
        /*005a*/ 	.short	(.L_41 - .L_40)


	//   ....[0]....
.L_40:
        /*005c*/ 	.word	0x000000b0


	//   ....[1]....
        /*0060*/ 	.word	0x000000f0


	//   ....[2]....
        /*0064*/ 	.word	0x00000670


	//   ....[3]....
        /*0068*/ 	.word	0x00000690


	//   ....[4]....
        /*006c*/ 	.word	0x00000700


	//   ....[5]....
        /*0070*/ 	.word	0x00000770


	//----- nvinfo : EIATTR_CBANK_PARAM_SIZE
	.align		4
.L_41:
        /*0074*/ 	.byte	0x03, 0x19
        /*0076*/ 	.short	0x0018


	//----- nvinfo : EIATTR_PARAM_CBANK
	.align		4
        /*0078*/ 	.byte	0x04, 0x0a
        /*007a*/ 	.short	(.L_43 - .L_42)
	.align		4
.L_42:
        /*007c*/ 	.word	index@(.nv.constant0._Z6kernalPbS_ii)
        /*0080*/ 	.short	0x0380
        /*0082*/ 	.short	0x0018


	//----- nvinfo : EIATTR_SW_WAR
	.align		4
.L_43:
        /*0084*/ 	.byte	0x04, 0x36
        /*0086*/ 	.short	(.L_45 - .L_44)
.L_44:
        /*0088*/ 	.word	0x00000008
.L_45:


//--------------------- .nv.callgraph             --------------------------
	.section	.nv.callgraph,"",@"SHT_CUDA_CALLGRAPH"
	.align	4
	.sectionentsize	8
	.align		4
        /*0000*/ 	.word	0x00000000
	.align		4
        /*0004*/ 	.word	0xffffffff
	.align		4
        /*0008*/ 	.word	0x00000000
	.align		4
        /*000c*/ 	.word	0xfffffffe
	.align		4
        /*0010*/ 	.word	0x00000000
	.align		4
        /*0014*/ 	.word	0xfffffffd
	.align		4
        /*0018*/ 	.word	0x00000000
	.align		4
        /*001c*/ 	.word	0xfffffffc


//--------------------- .text._Z6renderPbPhii     --------------------------
	.section	.text._Z6renderPbPhii,"ax",@progbits
	.align	128
        .global         _Z6renderPbPhii
        .type           _Z6renderPbPhii,@function
        .size           _Z6renderPbPhii,(.L_x_3 - _Z6renderPbPhii)
        .other          _Z6renderPbPhii,@"STO_CUDA_ENTRY STV_DEFAULT"
_Z6renderPbPhii:
.text._Z6renderPbPhii:
[----:B------:R-:W-:Y:S01]  /*0000*/  LDC R1, c[0x0][0x37c] ;  /* 0x0000df00ff017b82 */ /* 0x000fe20000000800 */
[----:B------:R-:W0:Y:S07]  /*0010*/  S2R R10, SR_TID.Y ;  /* 0x00000000000a7919 */ /* 0x000e2e0000002200 */
[----:B------:R-:W0:Y:S01]  /*0020*/  S2UR UR4, SR_CTAID.Y ;  /* 0x00000000000479c3 */ /* 0x000e220000002600 */
[----:B------:R-:W1:Y:S01]  /*0030*/  LDCU UR6, c[0x0][0x394] ;  /* 0x00007280ff0677ac */ /* 0x000e620008000800 */
[----:B------:R-:W2:Y:S06]  /*0040*/  S2R R8, SR_TID.X ;  /* 0x0000000000087919 */ /* 0x000eac0000002100 */
[----:B------:R-:W0:Y:S08]  /*0050*/  LDC R3, c[0x0][0x364] ;  /* 0x0000d900ff037b82 */ /* 0x000e300000000800 */
[----:B------:R-:W2:Y:S08]  /*0060*/  S2UR UR5, SR_CTAID.X ;  /* 0x00000000000579c3 */ /* 0x000eb00000002500 */
[----:B------:R-:W2:Y:S01]  /*0070*/  LDC R5, c[0x0][0x360] ;  /* 0x0000d800ff057b82 */ /* 0x000ea20000000800 */
[----:B0-----:R-:W-:-:S05]  /*0080*/  IMAD R10, R3, UR4, R10 ;  /* 0x00000004030a7c24 */ /* 0x001fca000f8e020a */
[----:B-1----:R-:W-:Y:S01]  /*0090*/  ISETP.GE.AND P0, PT, R10, UR6, PT ;  /* 0x000000060a007c0c */ /* 0x002fe2000bf06270 */
[----:B--2---:R-:W-:-:S12]  /*00a0*/  IMAD R8, R5, UR5, R8 ;  /* 0x0000000505087c24 */ /* 0x004fd8000f8e0208 */
[----:B------:R-:W-:Y:S05]  /*00b0*/  @P0 EXIT ;  /* 0x000000000000094d */ /* 0x000fea0003800000 */
[----:B------:R-:W0:Y:S02]  /*00c0*/  LDC R3, c[0x0][0x390] ;  /* 0x0000e400ff037b82 */ /* 0x000e240000000800 */
[----:B0-----:R-:W-:-:S04]  /*00d0*/  ISETP.GE.AND P0, PT, R8, R3, PT ;  /* 0x000000030800720c */ /* 0x001fc80003f06270 */
[----:B------:R-:W-:-:S13]  /*00e0*/  ISETP.LT.OR P0, PT, R8, RZ, P0 ;  /* 0x000000ff0800720c */ /* 0x000fda0000701670 */
[----:B------:R-:W-:Y:S05]  /*00f0*/  @P0 EXIT ;  /* 0x000000000000094d */ /* 0x000fea0003800000 */
[----:B------:R-:W0:Y:S01]  /*0100*/  LDCU.64 UR8, c[0x0][0x380] ;  /* 0x00007000ff0877ac */ /* 0x000e220008000a00 */
[----:B------:R-:W-:Y:S01]  /*0110*/  IMAD R4, R10, R3, R8 ;  /* 0x000000030a047224 */ /* 0x000fe200078e0208 */
[----:B------:R-:W1:Y:S04]  /*0120*/  LDCU.64 UR4, c[0x0][0x358] ;  /* 0x00006b00ff0477ac */ /* 0x000e680008000a00 */
[----:B------:R-:W-:Y:S02]  /*0130*/  SHF.R.S32.HI R14, RZ, 0x1f, R4 ;  /* 0x0000001fff0e7819 */ /* 0x000fe40000011404 */
[----:B0-----:R-:W-:-:S04]  /*0140*/  IADD3 R6, P0, PT, R4, UR8, RZ ;  /* 0x0000000804067c10 */ /* 0x001fc8000ff1e0ff */
[----:B------:R-:W-:-:S05]  /*0150*/  IADD3.X R7, PT, PT, R14, UR9, RZ, P0, !PT ;  /* 0x000000090e077c10 */ /* 0x000fca00087fe4ff */
[----:B-1----:R-:W2:Y:S01]  /*0160*/  LDG.E.U8 R6, desc[UR4][R6.64] ;  /* 0x0000000406067981 */ /* 0x002ea2000c1e1100 */
[----:B------:R-:W-:-:S04]  /*0170*/  IMAD R0, R3, UR6, RZ ;  /* 0x0000000603007c24 */ /* 0x000fc8000f8e02ff */
[----:B------:R-:W-:Y:S01]  /*0180*/  IMAD.SHL.U32 R2, R0, 0x2, RZ ;  /* 0x0000000200027824 */ /* 0x000fe200078e00ff */
[----:B--2---:R-:W-:-:S13]  /*0190*/  ISETP.NE.AND P0, PT, R6, RZ, PT ;  /* 0x000000ff0600720c */ /* 0x004fda0003f05270 */
[----:B------:R-:W-:Y:S05]  /*01a0*/  @!P0 BRA `(.L_x_0) ;  /* 0x0000000000e88947 */ /* 0x000fea0003800000 */
[----:B------:R-:W-:Y:S01]  /*01b0*/  IABS R5, R3 ;  /* 0x0000000300057213 */ /* 0x000fe20000000000 */
[----:B------:R-:W0:Y:S01]  /*01c0*/  I2F.U32.RP R11, UR6 ;  /* 0x00000006000b7d06 */ /* 0x000e220008209000 */
[----:B------:R-:W-:Y:S01]  /*01d0*/  IMAD.SHL.U32 R12, R8, 0x100, RZ ;  /* 0x00000100080c7824 */ /* 0x000fe200078e00ff */
[----:B------:R-:W-:Y:S01]  /*01e0*/  SHF.L.U32 R10, R10, 0x8, RZ ;  /* 0x000000080a0a7819 */ /* 0x000fe200000006ff */
[----:B------:R-:W1:Y:S05]  /*01f0*/  LDCU.64 UR8, c[0x0][0x388] ;  /* 0x00007100ff0877ac */ /* 0x000e6a0008000a00 */
[----:B------:R-:W2:Y:S08]  /*0200*/  I2F.RP R13, R5 ;  /* 0x00000005000d7306 */ /* 0x000eb00000209400 */
[----:B0-----:R-:W0:Y:S08]  /*0210*/  MUFU.RCP R11, R11 ;  /* 0x0000000b000b7308 */ /* 0x001e300000001000 */
[----:B--2---:R-:W2:Y:S01]  /*0220*/  MUFU.RCP R13, R13 ;  /* 0x0000000d000d7308 */ /* 0x004ea20000001000 */
[----:B0-----:R-:W-:-:S07]  /*0230*/  VIADD R6, R11, 0xffffffe ;  /* 0x0ffffffe0b067836 */ /* 0x001fce0000000000 */
[----:B------:R0:W-:Y:S01]  /*0240*/  F2I.FTZ.U32.TRUNC.NTZ R7, R6 ;  /* 0x0000000600077305 */ /* 0x0001e2000021f000 */
[----:B--2---:R-:W-:Y:S01]  /*0250*/  VIADD R9, R13, 0xffffffe ;  /* 0x0ffffffe0d097836 */ /* 0x004fe20000000000 */
[----:B------:R-:W-:Y:S02]  /*0260*/  IABS R13, R12 ;  /* 0x0000000c000d7213 */ /* 0x000fe40000000000 */
[----:B------:R-:W-:Y:S01]  /*0270*/  LOP3.LUT R12, R12, R3, RZ, 0x3c, !PT ;  /* 0x000000030c0c7212 */ /* 0x000fe200078e3cff */
[----:B0-----:R-:W-:-:S03]  /*0280*/  IMAD.MOV.U32 R6, RZ, RZ, RZ ;  /* 0x000000ffff067224 */ /* 0x001fc600078e00ff */
[----:B------:R-:W0:Y:S01]  /*0290*/  F2I.FTZ.U32.TRUNC.NTZ R9, R9 ;  /* 0x0000000900097305 */ /* 0x000e22000021f000 */
[----:B------:R-:W-:Y:S01]  /*02a0*/  ISETP.GE.AND P1, PT, R12, RZ, PT ;  /* 0x000000ff0c00720c */ /* 0x000fe20003f26270 */
[----:B0-----:R-:W-:-:S04]  /*02b0*/  IMAD.MOV R15, RZ, RZ, -R9 ;  /* 0x000000ffff0f7224 */ /* 0x001fc800078e0a09 */
[----:B------:R-:W-:-:S04]  /*02c0*/  IMAD.MOV.U32 R8, RZ, RZ, R15 ;  /* 0x000000ffff087224 */ /* 0x000fc800078e000f */
[----:B------:R-:W-:Y:S02]  /*02d0*/  IMAD R15, R8, R5, RZ ;  /* 0x00000005080f7224 */ /* 0x000fe400078e02ff */
[----:B------:R-:W-:-:S04]  /*02e0*/  IMAD.MOV.U32 R8, RZ, RZ, RZ ;  /* 0x000000ffff087224 */ /* 0x000fc800078e00ff */
[----:B------:R-:W-:-:S04]  /*02f0*/  IMAD.HI.U32 R8, R9, R15, R8 ;  /* 0x0000000f09087227 */ /* 0x000fc800078e0008 */
[----:B------:R-:W-:Y:S02]  /*0300*/  IMAD.MOV R9, RZ, RZ, -R7 ;  /* 0x000000ffff097224 */ /* 0x000fe400078e0a07 */
[----:B------:R-:W-:-:S04]  /*0310*/  IMAD.HI.U32 R8, R8, R13, RZ ;  /* 0x0000000d08087227 */ /* 0x000fc800078e00ff */
[----:B------:R-:W-:Y:S02]  /*0320*/  IMAD R9, R9, UR6, RZ ;  /* 0x0000000609097c24 */ /* 0x000fe4000f8e02ff */
[----:B------:R-:W-:Y:S02]  /*0330*/  IMAD.MOV R16, RZ, RZ, -R8 ;  /* 0x000000ffff107224 */ /* 0x000fe400078e0a08 */
[----:B------:R-:W-:-:S04]  /*0340*/  IMAD.HI.U32 R7, R7, R9, R6 ;  /* 0x0000000907077227 */ /* 0x000fc800078e0006 */
[----:B------:R-:W-:Y:S02]  /*0350*/  IMAD R6, R5, R16, R13 ;  /* 0x0000001005067224 */ /* 0x000fe400078e020d */
[----:B------:R-:W-:-:S03]  /*0360*/  IMAD.HI.U32 R11, R7, R10, RZ ;  /* 0x0000000a070b7227 */ /* 0x000fc600078e00ff */
[----:B------:R-:W-:Y:S01]  /*0370*/  ISETP.GT.U32.AND P2, PT, R5, R6, PT ;  /* 0x000000060500720c */ /* 0x000fe20003f44070 */
[----:B------:R-:W-:-:S04]  /*0380*/  IMAD.MOV R7, RZ, RZ, -R11 ;  /* 0x000000ffff077224 */ /* 0x000fc800078e0a0b */
[----:B------:R-:W-:-:S05]  /*0390*/  IMAD R10, R7, UR6, R10 ;  /* 0x00000006070a7c24 */ /* 0x000fca000f8e020a */
[----:B------:R-:W-:-:S03]  /*03a0*/  ISETP.GE.U32.AND P0, PT, R10, UR6, PT ;  /* 0x000000060a007c0c */ /* 0x000fc6000bf06070 */
[----:B------:R-:W-:Y:S02]  /*03b0*/  @!P2 IMAD.IADD R6, R6, 0x1, -R5 ;  /* 0x000000010606a824 */ /* 0x000fe400078e0a05 */
[----:B------:R-:W-:Y:S01]  /*03c0*/  @!P2 VIADD R8, R8, 0x1 ;  /* 0x000000010808a836 */ /* 0x000fe20000000000 */
[----:B------:R-:W-:Y:S02]  /*03d0*/  ISETP.NE.AND P2, PT, R3, RZ, PT ;  /* 0x000000ff0300720c */ /* 0x000fe40003f45270 */
[----:B------:R-:W-:-:S05]  /*03e0*/  ISETP.GE.U32.AND P3, PT, R6, R5, PT ;  /* 0x000000050600720c */ /* 0x000fca0003f66070 */
[----:B------:R-:W-:Y:S02]  /*03f0*/  @P0 VIADD R10, R10, -UR6 ;  /* 0x800000060a0a0c36 */ /* 0x000fe40008000000 */
[----:B------:R-:W-:-:S03]  /*0400*/  @P0 VIADD R11, R11, 0x1 ;  /* 0x000000010b0b0836 */ /* 0x000fc60000000000 */
[----:B------:R-:W-:-:S03]  /*0410*/  ISETP.GE.U32.AND P4, PT, R10, UR6, PT ;  /* 0x000000060a007c0c */ /* 0x000fc6000bf86070 */
[----:B------:R-:W-:Y:S01]  /*0420*/  @P3 VIADD R8, R8, 0x1 ;  /* 0x0000000108083836 */ /* 0x000fe20000000000 */
[----:B------:R-:W-:-:S04]  /*0430*/  ISETP.NE.U32.AND P3, PT, RZ, UR6, PT ;  /* 0x00000006ff007c0c */ /* 0x000fc8000bf65070 */
[----:B------:R-:W-:-:S05]  /*0440*/  MOV R13, R8 ;  /* 0x00000008000d7202 */ /* 0x000fca0000000f00 */
[----:B------:R-:W-:Y:S01]  /*0450*/  @!P1 IMAD.MOV R13, RZ, RZ, -R13 ;  /* 0x000000ffff0d9224 */ /* 0x000fe200078e0a0d */
[----:B-1----:R-:W-:Y:S01]  /*0460*/  IADD3 R4, P1, PT, R4, UR8, RZ ;  /* 0x0000000804047c10 */ /* 0x002fe2000ff3e0ff */
[----:B------:R-:W-:Y:S01]  /*0470*/  @P4 VIADD R11, R11, 0x1 ;  /* 0x000000010b0b4836 */ /* 0x000fe20000000000 */
[----:B------:R-:W-:Y:S01]  /*0480*/  @!P2 LOP3.LUT R13, RZ, R3, RZ, 0x33, !PT ;  /* 0x00000003ff0da212 */ /* 0x000fe200078e33ff */
[----:B------:R-:W-:Y:S01]  /*0490*/  IMAD.MOV.U32 R3, RZ, RZ, 0xff ;  /* 0x000000ffff037424 */ /* 0x000fe200078e00ff */
[----:B------:R-:W-:Y:S02]  /*04a0*/  IADD3.X R5, PT, PT, R14, UR9, RZ, P1, !PT ;  /* 0x000000090e057c10 */ /* 0x000fe40008ffe4ff */
[-C--:B------:R-:W-:Y:S02]  /*04b0*/  IADD3 R6, P0, PT, R0, R4.reuse, RZ ;  /* 0x0000000400067210 */ /* 0x080fe40007f1e0ff */
[----:B------:R-:W-:Y:S02]  /*04c0*/  IADD3 R8, P1, PT, R2, R4, RZ ;  /* 0x0000000402087210 */ /* 0x000fe40007f3e0ff */
[----:B------:R-:W-:-:S02]  /*04d0*/  @!P3 LOP3.LUT R11, RZ, UR6, RZ, 0x33, !PT ;  /* 0x00000006ff0bbc12 */ /* 0x000fc4000f8e33ff */
[-C--:B------:R-:W-:Y:S02]  /*04e0*/  LEA.HI.X.SX32 R7, R0, R5.reuse, 0x1, P0 ;  /* 0x0000000500077211 */ /* 0x080fe400000f0eff */
[----:B------:R-:W-:Y:S01]  /*04f0*/  LEA.HI.X.SX32 R9, R2, R5, 0x1, P1 ;  /* 0x0000000502097211 */ /* 0x000fe200008f0eff */
[----:B------:R-:W-:Y:S01]  /*0500*/  STG.E.U8 desc[UR4][R4.64], R11 ;  /* 0x0000000b04007986 */ /* 0x000fe2000c101104 */
[----:B------:R-:W-:-:S03]  /*0510*/  PRMT R0, R3, 0x7610, R0 ;  /* 0x0000761003007816 */ /* 0x000fc60000000000 */
[----:B------:R-:W-:Y:S04]  /*0520*/  STG.E.U8 desc[UR4][R6.64], R13 ;  /* 0x0000000d06007986 */ /* 0x000fe8000c101104 */
[----:B------:R-:W-:Y:S01]  /*0530*/  STG.E.U8 desc[UR4][R8.64], R0 ;  /* 0x0000000008007986 */ /* 0x000fe2000c101104 */
[----:B------:R-:W-:Y:S05]  /*0540*/  EXIT ;  /* 0x000000000000794d */ /* 0x000fea0003800000 */
.L_x_0:
[----:B------:R-:W0:Y:S02]  /*0550*/  LDCU.64 UR8, c[0x0][0x388] ;  /* 0x00007100ff0877ac */ /* 0x000e240008000a00 */
[----:B0-----:R-:W-:-:S04]  /*0560*/  IADD3 R4, P0, PT, R4, UR8, RZ ;  /* 0x0000000804047c10 */ /* 0x001fc8000ff1e0ff */
[----:B------:R-:W-:Y:S02]  /*0570*/  IADD3.X R5, PT, PT, R14, UR9, RZ, P0, !PT ;  /* 0x000000090e057c10 */ /* 0x000fe400087fe4ff */
[-C--:B------:R-:W-:Y:S02]  /*0580*/  IADD3 R6, P0, PT, R0, R4.reuse, RZ ;  /* 0x0000000400067210 */ /* 0x080fe40007f1e0ff */
[----:B------:R-:W-:Y:S01]  /*0590*/  IADD3 R8, P1, PT, R2, R4, RZ ;  /* 0x0000000402087210 */ /* 0x000fe20007f3e0ff */
[----:B------:R-:W-:Y:S01]  /*05a0*/  STG.E.U8 desc[UR4][R4.64], RZ ;  /* 0x000000ff04007986 */ /* 0x000fe2000c101104 */
[-C--:B------:R-:W-:Y:S02]  /*05b0*/  LEA.HI.X.SX32 R7, R0, R5.reuse, 0x1, P0 ;  /* 0x0000000500077211 */ /* 0x080fe400000f0eff */
[----:B------:R-:W-:-:S03]  /*05c0*/  LEA.HI.X.SX32 R9, R2, R5, 0x1, P1 ;  /* 0x0000000502097211 */ /* 0x000fc600008f0eff */
[----:B------:R-:W-:Y:S04]  /*05d0*/  STG.E.U8 desc[UR4][R6.64], RZ ;  /* 0x000000ff06007986 */ /* 0x000fe8000c101104 */
[----:B------:R-:W-:Y:S01]  /*05e0*/  STG.E.U8 desc[UR4][R8.64], RZ ;  /* 0x000000ff08007986 */ /* 0x000fe2000c101104 */
[----:B------:R-:W-:Y:S05]  /*05f0*/  EXIT ;  /* 0x000000000000794d */ /* 0x000fea0003800000 */
.L_x_1:
[----:B------:R-:W-:-:S00]  /*0600*/  BRA `(.L_x_1) ;  /* 0xfffffffc00fc7947 */ /* 0x000fc0000383ffff */
[----:B------:R-:W-:-:S00]  /*0610*/  NOP ;  /* 0x0000000000007918 */ /* 0x000fc00000000000 */
        /* <DEDUP_REMOVED lines=14> */
.L_x_3:


//--------------------- .text._Z6kernalPbS_ii     --------------------------
	.section	.text._Z6kernalPbS_ii,"ax",@progbits
	.align	128
        .global         _Z6kernalPbS_ii
        .type           _Z6kernalPbS_ii,@function
        .size           _Z6kernalPbS_ii,(.L_x_4 - _Z6kernalPbS_ii)
        .other          _Z6kernalPbS_ii,@"STO_CUDA_ENTRY STV_DEFAULT"
_Z6kernalPbS_ii:
.text._Z6kernalPbS_ii:
[----:B------:R-:W-:Y:S01]  /*0000*/  LDC R1, c[0x0][0x37c] ;  /* 0x0000df00ff017b82 */ /* 0x000fe20000000800 */
[----:B------:R-:W0:Y:S07]  /*0010*/  S2R R6, SR_TID.Y ;  /* 0x0000000000067919 */ /* 0x000e2e0000002200 */
[----:B------:R-:W0:Y:S01]  /*0020*/  S2UR UR4, SR_CTAID.Y ;  /* 0x00000000000479c3 */ /* 0x000e220000002600 */
[----:B------:R-:W1:Y:S07]  /*0030*/  S2R R0, SR_TID.X ;  /* 0x0000000000007919 */ /* 0x000e6e0000002100 */
[----:B------:R-:W0:Y:S08]  /*0040*/  LDC R3, c[0x0][0x364] ;  /* 0x0000d900ff037b82 */ /* 0x000e300000000800 */
[----:B------:R-:W2:Y:S08]  /*0050*/  LDC R19, c[0x0][0x394] ;  /* 0x0000e500ff137b82 */ /* 0x000eb00000000800 */
[----:B------:R-:W1:Y:S08]  /*0060*/  S2UR UR5, SR_CTAID.X ;  /* 0x00000000000579c3 */ /* 0x000e700000002500 */
[----:B------:R-:W1:Y:S01]  /*0070*/  LDC R5, c[0x0][0x360] ;  /* 0x0000d800ff057b82 */ /* 0x000e620000000800 */
[----:B0-----:R-:W-:-:S05]  /*0080*/  IMAD R6, R3, UR4, R6 ;  /* 0x0000000403067c24 */ /* 0x001fca000f8e0206 */
[----:B--2---:R-:W-:Y:S01]  /*0090*/  ISETP.GE.AND P0, PT, R6, R19, PT ;  /* 0x000000130600720c */ /* 0x004fe20003f06270 */
[----:B-1----:R-:W-:-:S12]  /*00a0*/  IMAD R0, R5, UR5, R0 ;  /* 0x0000000505007c24 */ /* 0x002fd8000f8e0200 */
[----:B------:R-:W-:Y:S05]  /*00b0*/  @P0 EXIT ;  /* 0x000000000000094d */ /* 0x000fea0003800000 */
[----:B------:R-:W0:Y:S02]  /*00c0*/  LDC R3, c[0x0][0x390] ;  /* 0x0000e400ff037b82 */ /* 0x000e240000000800 */
[----:B0-----:R-:W-:-:S04]  /*00d0*/  ISETP.GE.AND P0, PT, R0, R3, PT ;  /* 0x000000030000720c */ /* 0x001fc80003f06270 */
[----:B------:R-:W-:-:S13]  /*00e0*/  ISETP.LT.OR P0, PT, R0, RZ, P0 ;  /* 0x000000ff0000720c */ /* 0x000fda0000701670 */
[----:B------:R-:W-:Y:S05]  /*00f0*/  @P0 EXIT ;  /* 0x000000000000094d */ /* 0x000fea0003800000 */
[C---:B------:R-:W-:Y:S01]  /*0100*/  ISETP.NE.AND P2, PT, R6.reuse, RZ, PT ;  /* 0x000000ff0600720c */ /* 0x040fe20003f45270 */
[----:B------:R-:W0:Y:S01]  /*0110*/  LDCU.64 UR6, c[0x0][0x380] ;  /* 0x00007000ff0677ac */ /* 0x000e220008000a00 */
[C---:B------:R-:W-:Y:S01]  /*0120*/  VIADD R2, R6.reuse, 0xffffffff ;  /* 0xffffffff06027836 */ /* 0x040fe20000000000 */
[----:B------:R-:W-:Y:S01]  /*0130*/  ISETP.GT.U32.AND P1, PT, R6, R19, PT ;  /* 0x000000130600720c */ /* 0x000fe20003f24070 */
[----:B------:R-:W-:Y:S01]  /*0140*/  VIADD R5, R3, 0xffffffff ;  /* 0xffffffff03057836 */ /* 0x000fe20000000000 */
[C---:B------:R-:W-:Y:S01]  /*0150*/  ISETP.NE.AND P0, PT, R0.reuse, RZ, PT ;  /* 0x000000ff0000720c */ /* 0x040fe20003f05270 */
[----:B------:R-:W-:Y:S01]  /*0160*/  VIADD R8, R19, 0xffffffff ;  /* 0xffffffff13087836 */ /* 0x000fe20000000000 */
[----:B------:R-:W1:Y:S01]  /*0170*/  LDCU.64 UR4, c[0x0][0x358] ;  /* 0x00006b00ff0477ac */ /* 0x000e620008000a00 */
[----:B------:R-:W-:Y:S01]  /*0180*/  VIADD R12, R0, 0xffffffff ;  /* 0xffffffff000c7836 */ /* 0x000fe20000000000 */
[----:B------:R-:W-:-:S04]  /*0190*/  SEL R4, R5, R0, !P0 ;  /* 0x0000000005047207 */ /* 0x000fc80004000000 */
[----:B------:R-:W-:Y:S02]  /*01a0*/  @P2 SEL R8, R2, RZ, !P1 ;  /* 0x000000ff02082207 */ /* 0x000fe40004800000 */
[----:B------:R-:W-:-:S03]  /*01b0*/  SEL R2, R5, R12, !P0 ;  /* 0x0000000c05027207 */ /* 0x000fc60004000000 */
[CC--:B------:R-:W-:Y:S02]  /*01c0*/  IMAD R7, R8.reuse, R3.reuse, R4 ;  /* 0x0000000308077224 */ /* 0x0c0fe400078e0204 */
[----:B------:R-:W-:Y:S02]  /*01d0*/  IMAD R2, R8, R3, R2 ;  /* 0x0000000308027224 */ /* 0x000fe400078e0202 */
[----:B------:R-:W-:Y:S01]  /*01e0*/  VIADD R4, R0, 0x1 ;  /* 0x0000000100047836 */ /* 0x000fe20000000000 */
[C---:B0-----:R-:W-:Y:S02]  /*01f0*/  IADD3 R14, P2, PT, R7.reuse, UR6, RZ ;  /* 0x00000006070e7c10 */ /* 0x041fe4000ff5e0ff */
[----:B------:R-:W-:Y:S02]  /*0200*/  IADD3 R10, P1, PT, R2, UR6, RZ ;  /* 0x00000006020a7c10 */ /* 0x000fe4000ff3e0ff */
[----:B------:R-:W-:Y:S02]  /*0210*/  LEA.HI.X.SX32 R15, R7, UR7, 0x1, P2 ;  /* 0x00000007070f7c11 */ /* 0x000fe400090f0eff */
[----:B------:R-:W-:-:S02]  /*0220*/  SEL R5, R5, R4, !P0 ;  /* 0x0000000405057207 */ /* 0x000fc40004000000 */
[----:B------:R-:W-:Y:S02]  /*0230*/  LEA.HI.X.SX32 R11, R2, UR7, 0x1, P1 ;  /* 0x00000007020b7c11 */ /* 0x000fe400088f0eff */
[----:B-1----:R0:W2:Y:S01]  /*0240*/  LDG.E.U8 R2, desc[UR4][R14.64] ;  /* 0x000000040e027981 */ /* 0x0020a2000c1e1100 */
[-C--:B------:R-:W-:Y:S02]  /*0250*/  IMAD R8, R8, R3.reuse, R5 ;  /* 0x0000000308087224 */ /* 0x080fe400078e0205 */
[C---:B------:R-:W-:Y:S01]  /*0260*/  IMAD R13, R6.reuse, R3, RZ ;  /* 0x00000003060d7224 */ /* 0x040fe200078e02ff */
[----:B------:R1:W3:Y:S01]  /*0270*/  LDG.E.U8 R5, desc[UR4][R10.64] ;  /* 0x000000040a057981 */ /* 0x0002e2000c1e1100 */
[----:B------:R-:W-:Y:S01]  /*0280*/  VIADD R9, R6, 0x1 ;  /* 0x0000000106097836 */ /* 0x000fe20000000000 */
[----:B------:R-:W-:Y:S02]  /*0290*/  IADD3 R16, P0, PT, R8, UR6, RZ ;  /* 0x0000000608107c10 */ /* 0x000fe4000ff1e0ff */
[----:B------:R-:W-:-:S02]  /*02a0*/  SHF.R.S32.HI R7, RZ, 0x1f, R13 ;  /* 0x0000001fff077819 */ /* 0x000fc4000001140d */
[----:B------:R-:W-:Y:S02]  /*02b0*/  LEA.HI.X.SX32 R17, R8, UR7, 0x1, P0 ;  /* 0x0000000708117c11 */ /* 0x000fe400080f0eff */
[C---:B------:R-:W-:Y:S02]  /*02c0*/  ISETP.GE.U32.AND P1, PT, R9.reuse, R19, PT ;  /* 0x000000130900720c */ /* 0x040fe40003f26070 */
[----:B------:R-:W-:Y:S01]  /*02d0*/  IADD3 R6, P2, P3, R0, UR6, R13 ;  /* 0x0000000600067c10 */ /* 0x000fe2000fb5e00d */
[----:B------:R4:W5:Y:S01]  /*02e0*/  LDG.E.U8 R8, desc[UR4][R16.64] ;  /* 0x0000000410087981 */ /* 0x000962000c1e1100 */
[----:B------:R-:W-:Y:S02]  /*02f0*/  ISETP.GE.AND P0, PT, R4, R3, PT ;  /* 0x000000030400720c */ /* 0x000fe40003f06270 */
[----:B------:R-:W-:Y:S02]  /*0300*/  IADD3.X R7, PT, PT, RZ, UR7, R7, P2, P3 ;  /* 0x00000007ff077c10 */ /* 0x000fe400097e6407 */
[----:B------:R-:W-:-:S02]  /*0310*/  SEL R18, R9, RZ, !P1 ;  /* 0x000000ff09127207 */ /* 0x000fc40004800000 */
[----:B------:R-:W-:Y:S01]  /*0320*/  SEL R12, R12, RZ, !P0 ;  /* 0x000000ff0c0c7207 */ /* 0x000fe20004000000 */
[----:B------:R-:W5:Y:S01]  /*0330*/  LDG.E.U8 R9, desc[UR4][R6.64+-0x1] ;  /* 0xffffff0406097981 */ /* 0x000f62000c1e1100 */
[----:B0-----:R-:W-:-:S03]  /*0340*/  SEL R14, R0, RZ, !P0 ;  /* 0x000000ff000e7207 */ /* 0x001fc60004000000 */
[-C--:B-1----:R-:W-:Y:S01]  /*0350*/  IMAD R11, R18, R3.reuse, R12 ;  /* 0x00000003120b7224 */ /* 0x082fe200078e020c */
[----:B------:R-:W-:Y:S01]  /*0360*/  SEL R4, R4, RZ, !P0 ;  /* 0x000000ff04047207 */ /* 0x000fe20004000000 */
[----:B------:R0:W5:Y:S03]  /*0370*/  LDG.E.U8 R12, desc[UR4][R6.64+0x1] ;  /* 0x00000104060c7981 */ /* 0x000166000c1e1100 */
[----:B------:R-:W-:Y:S01]  /*0380*/  IADD3 R10, P1, PT, R11, UR6, RZ ;  /* 0x000000060b0a7c10 */ /* 0x000fe2000ff3e0ff */
[----:B------:R-:W-:-:S03]  /*0390*/  IMAD R15, R18, R3, R14 ;  /* 0x00000003120f7224 */ /* 0x000fc600078e020e */
[----:B------:R-:W-:Y:S01]  /*03a0*/  LEA.HI.X.SX32 R11, R11, UR7, 0x1, P1 ;  /* 0x000000070b0b7c11 */ /* 0x000fe200088f0eff */
[----:B------:R-:W-:Y:S01]  /*03b0*/  IMAD R4, R18, R3, R4 ;  /* 0x0000000312047224 */ /* 0x000fe200078e0204 */
[----:B------:R-:W-:-:S03]  /*03c0*/  IADD3 R14, P0, PT, R15, UR6, RZ ;  /* 0x000000060f0e7c10 */ /* 0x000fc6000ff1e0ff */
[----:B------:R-:W5:Y:S01]  /*03d0*/  LDG.E.U8 R10, desc[UR4][R10.64] ;  /* 0x000000040a0a7981 */ /* 0x000f62000c1e1100 */
[----:B------:R-:W-:Y:S02]  /*03e0*/  LEA.HI.X.SX32 R15, R15, UR7, 0x1, P0 ;  /* 0x000000070f0f7c11 */ /* 0x000fe400080f0eff */
[----:B----4-:R-:W-:-:S03]  /*03f0*/  IADD3 R16, P0, PT, R4, UR6, RZ ;  /* 0x0000000604107c10 */ /* 0x010fc6000ff1e0ff */
[----:B------:R-:W4:Y:S01]  /*0400*/  LDG.E.U8 R14, desc[UR4][R14.64] ;  /* 0x000000040e0e7981 */ /* 0x000f22000c1e1100 */
[----:B------:R-:W-:-:S05]  /*0410*/  LEA.HI.X.SX32 R17, R4, UR7, 0x1, P0 ;  /* 0x0000000704117c11 */ /* 0x000fca00080f0eff */
[----:B------:R-:W4:Y:S01]  /*0420*/  LDG.E.U8 R16, desc[UR4][R16.64] ;  /* 0x0000000410107981 */ /* 0x000f22000c1e1100 */
[----:B------:R-:W-:-:S05]  /*0430*/  IMAD.IADD R13, R0, 0x1, R13 ;  /* 0x00000001000d7824 */ /* 0x000fca00078e020d */
[----:B------:R-:W-:Y:S02]  /*0440*/  SHF.R.S32.HI R0, RZ, 0x1f, R13 ;  /* 0x0000001fff007819 */ /* 0x000fe4000001140d */
[----:B0-----:R-:W-:-:S04]  /*0450*/  IADD3 R6, P0, PT, R13, UR6, RZ ;  /* 0x000000060d067c10 */ /* 0x001fc8000ff1e0ff */
[----:B------:R-:W-:-:S05]  /*0460*/  IADD3.X R7, PT, PT, R0, UR7, RZ, P0, !PT ;  /* 0x0000000700077c10 */ /* 0x000fca00087fe4ff */
[----:B------:R-:W4:Y:S01]  /*0470*/  LDG.E.U8 R6, desc[UR4][R6.64] ;  /* 0x0000000406067981 */ /* 0x000f22000c1e1100 */
[----:B------:R-:W-:Y:S01]  /*0480*/  IMAD.MOV.U32 R3, RZ, RZ, 0x2 ;  /* 0x00000002ff037424 */ /* 0x000fe200078e00ff */
[----:B--2---:R-:W-:Y:S02]  /*0490*/  ISETP.NE.AND P1, PT, R2, RZ, PT ;  /* 0x000000ff0200720c */ /* 0x004fe40003f25270 */
[----:B---3--:R-:W-:Y:S02]  /*04a0*/  ISETP.NE.AND P0, PT, R5, RZ, PT ;  /* 0x000000ff0500720c */ /* 0x008fe40003f05270 */
[----:B------:R-:W-:-:S09]  /*04b0*/  SEL R2, RZ, 0x1, !P1 ;  /* 0x00000001ff027807 */ /* 0x000fd20004800000 */
[----:B------:R-:W-:Y:S01]  /*04c0*/  @!P1 IMAD.MOV R3, RZ, RZ, 0x1 ;  /* 0x00000001ff039424 */ /* 0x000fe200078e02ff */
[----:B-----5:R-:W-:Y:S01]  /*04d0*/  ISETP.NE.AND P1, PT, R8, RZ, PT ;  /* 0x000000ff0800720c */ /* 0x020fe20003f25270 */
[----:B------:R-:W-:Y:S01]  /*04e0*/  @!P0 IMAD.MOV R3, RZ, RZ, R2 ;  /* 0x000000ffff038224 */ /* 0x000fe200078e0202 */
[----:B------:R-:W-:-:S03]  /*04f0*/  ISETP.NE.AND P0, PT, R9, RZ, PT ;  /* 0x000000ff0900720c */ /* 0x000fc60003f05270 */
[----:B------:R-:W-:-:S08]  /*0500*/  VIADD R2, R3, 0x1 ;  /* 0x0000000103027836 */ /* 0x000fd00000000000 */
[----:B------:R-:W-:Y:S01]  /*0510*/  @!P1 IMAD.MOV R2, RZ, RZ, R3 ;  /* 0x000000ffff029224 */ /* 0x000fe200078e0203 */
[----:B------:R-:W-:-:S03]  /*0520*/  ISETP.NE.AND P1, PT, R12, RZ, PT ;  /* 0x000000ff0c00720c */ /* 0x000fc60003f25270 */
[----:B------:R-:W-:Y:S02]  /*0530*/  VIADD R3, R2, 0x1 ;  /* 0x0000000102037836 */ /* 0x000fe40000000000 */
[----:B------:R-:W-:Y:S01]  /*0540*/  @!P0 IMAD.MOV R3, RZ, RZ, R2 ;  /* 0x000000ffff038224 */ /* 0x000fe200078e0202 */
[----:B------:R-:W-:-:S03]  /*0550*/  ISETP.NE.AND P0, PT, R10, RZ, PT ;  /* 0x000000ff0a00720c */ /* 0x000fc60003f05270 */
[----:B------:R-:W-:-:S04]  /*0560*/  VIADD R2, R3, 0x1 ;  /* 0x0000000103027836 */ /* 0x000fc80000000000 */
[----:B------:R-:W-:Y:S01]  /*0570*/  @!P1 IMAD.MOV R2, RZ, RZ, R3 ;  /* 0x000000ffff029224 */ /* 0x000fe200078e0203 */
[----:B----4-:R-:W-:-:S03]  /*0580*/  ISETP.NE.AND P1, PT, R14, RZ, PT ;  /* 0x000000ff0e00720c */ /* 0x010fc60003f25270 */
[----:B------:R-:W-:Y:S02]  /*0590*/  VIADD R3, R2, 0x1 ;  /* 0x0000000102037836 */ /* 0x000fe40000000000 */
[----:B------:R-:W-:Y:S01]  /*05a0*/  @!P0 IMAD.MOV R3, RZ, RZ, R2 ;  /* 0x000000ffff038224 */ /* 0x000fe200078e0202 */
[----:B------:R-:W-:-:S03]  /*05b0*/  ISETP.NE.AND P0, PT, R16, RZ, PT ;  /* 0x000000ff1000720c */ /* 0x000fc60003f05270 */
[----:B------:R-:W-:-:S04]  /*05c0*/  VIADD R2, R3, 0x1 ;  /* 0x0000000103027836 */ /* 0x000fc80000000000 */
[----:B------:R-:W-:-:S04]  /*05d0*/  @!P1 IMAD.MOV R2, RZ, RZ, R3 ;  /* 0x000000ffff029224 */ /* 0x000fc800078e0203 */
[----:B------:R-:W-:Y:S02]  /*05e0*/  VIADD R4, R2, 0x1 ;  /* 0x0000000102047836 */ /* 0x000fe40000000000 */
[----:B------:R-:W-:-:S05]  /*05f0*/  @!P0 IMAD.MOV R4, RZ, RZ, R2 ;  /* 0x000000ffff048224 */ /* 0x000fca00078e0202 */
[----:B------:R-:W-:-:S04]  /*0600*/  ISETP.NE.AND P0, PT, R4, 0x3, PT ;  /* 0x000000030400780c */ /* 0x000fc80003f05270 */
[----:B------:R-:W-:-:S13]  /*0610*/  ISETP.NE.OR P0, PT, R6, RZ, P0 ;  /* 0x000000ff0600720c */ /* 0x000fda0000705670 */
[----:B------:R-:W0:Y:S01]  /*0620*/  @!P0 LDC.64 R2, c[0x0][0x388] ;  /* 0x0000e200ff028b82 */ /* 0x000e220000000a00 */
[----:B------:R-:W-:Y:S01]  /*0630*/  IMAD.MOV.U32 R5, RZ, RZ, 0x1 ;  /* 0x00000001ff057424 */ /* 0x000fe200078e00ff */
[----:B0-----:R-:W-:-:S05]  /*0640*/  @!P0 IADD3 R2, P1, PT, R13, R2, RZ ;  /* 0x000000020d028210 */ /* 0x001fca0007f3e0ff */
[----:B------:R-:W-:-:S05]  /*0650*/  @!P0 IMAD.X R3, R0, 0x1, R3, P1 ;  /* 0x0000000100038824 */ /* 0x000fca00008e0603 */
[----:B------:R0:W-:Y:S01]  /*0660*/  @!P0 STG.E.U8 desc[UR4][R2.64], R5 ;  /* 0x0000000502008986 */ /* 0x0001e2000c101104 */
[----:B------:R-:W-:Y:S05]  /*0670*/  @!P0 EXIT ;  /* 0x000000000000894d */ /* 0x000fea0003800000 */
[----:B------:R-:W-:-:S13]  /*0680*/  ISETP.NE.AND P0, PT, R6, RZ, PT ;  /* 0x000000ff0600720c */ /* 0x000fda0003f05270 */
[----:B------:R-:W-:Y:S05]  /*0690*/  @!P0 EXIT ;  /* 0x000000000000894d */ /* 0x000fea0003800000 */
[----:B------:R-:W-:-:S05]  /*06a0*/  VIADD R4, R4, 0xfffffffc ;  /* 0xfffffffc04047836 */ /* 0x000fca0000000000 */
[----:B------:R-:W-:-:S13]  /*06b0*/  ISETP.GT.U32.AND P0, PT, R4, -0x3, PT ;  /* 0xfffffffd0400780c */ /* 0x000fda0003f04070 */
[----:B0-----:R-:W0:Y:S02]  /*06c0*/  @!P0 LDC.64 R2, c[0x0][0x388] ;  /* 0x0000e200ff028b82 */ /* 0x001e240000000a00 */
[----:B0-----:R-:W-:-:S05]  /*06d0*/  @!P0 IADD3 R2, P1, PT, R13, R2, RZ ;  /* 0x000000020d028210 */ /* 0x001fca0007f3e0ff */
[----:B------:R-:W-:-:S05]  /*06e0*/  @!P0 IMAD.X R3, R0, 0x1, R3, P1 ;  /* 0x0000000100038824 */ /* 0x000fca00008e0603 */
[----:B------:R0:W-:Y:S01]  /*06f0*/  @!P0 STG.E.U8 desc[UR4][R2.64], RZ ;  /* 0x000000ff02008986 */ /* 0x0001e2000c101104 */
[----:B------:R-:W-:Y:S05]  /*0700*/  @!P0 EXIT ;  /* 0x000000000000894d */ /* 0x000fea0003800000 */
[----:B------:R-:W0:Y:S01]  /*0710*/  LDCU.64 UR6, c[0x0][0x388] ;  /* 0x00007100ff0677ac */ /* 0x000e220008000a00 */
[----:B------:R-:W-:Y:S01]  /*0720*/  IMAD.MOV.U32 R4, RZ, RZ, 0x1 ;  /* 0x00000001ff047424 */ /* 0x000fe200078e00ff */
[----:B0-----:R-:W-:-:S04]  /*0730*/  IADD3 R2, P0, PT, R13, UR6, RZ ;  /* 0x000000060d027c10 */ /* 0x001fc8000ff1e0ff */
[----:B------:R-:W-:Y:S02]  /*0740*/  IADD3.X R3, PT, PT, R0, UR7, RZ, P0, !PT ;  /* 0x0000000700037c10 */ /* 0x000fe400087fe4ff */
[----:B------:R-:W-:-:S05]  /*0750*/  PRMT R0, R4, 0x7610, R0 ;  /* 0x0000761004007816 */ /* 0x000fca0000000000 */
[----:B------:R-:W-:Y:S01]  /*0760*/  STG.E.U8 desc[UR4][R2.64], R0 ;  /* 0x0000000002007986 */ /* 0x000fe2000c101104 */
[----:B------:R-:W-:Y:S05]  /*0770*/  EXIT ;  /* 0x000000000000794d */ /* 0x000fea0003800000 */
.L_x_2:
        /* <DEDUP_REMOVED lines=16> */
.L_x_4:


//--------------------- .nv.shared.reserved.0     --------------------------
	.section	.nv.shared.reserved.0,"aw",@nobits
	.weak		__nv_reservedSMEM_offset_0_alias
	.size		__nv_reservedSMEM_offset_0_alias, 0, 64
	.other		__nv_reservedSMEM_offset_0_alias,@"STO_CUDA_RESERVED_SHARED STV_DEFAULT"
__nv_reservedSMEM_offset_0_alias:
	.zero		0
	.zero		64


//--------------------- .nv.constant0._Z6renderPbPhii --------------------------
	.section	.nv.constant0._Z6renderPbPhii,"a",@progbits
	.sectionflags	@""
	.align	4
.nv.constant0._Z6renderPbPhii:
	.zero		920


//--------------------- .nv.constant0._Z6kernalPbS_ii --------------------------
	.section	.nv.constant0._Z6kernalPbS_ii,"a",@progbits
	.sectionflags	@""
	.align	4
.nv.constant0._Z6kernalPbS_ii:
	.zero		920


//--------------------- SYMBOLS --------------------------

	.type		.nv.reservedSmem.offset0,@object
	.size		.nv.reservedSmem.offset0,0x4
